	.headerflags	@"EF_CUDA_TEXMODE_UNIFIED EF_CUDA_64BIT_ADDRESS EF_CUDA_ACCELERATORS EF_CUDA_SM90 EF_CUDA_VIRTUAL_SM(EF_CUDA_SM90)"
	.elftype	@"ET_EXEC"


//--------------------- .nv.info                  --------------------------
	.section	.nv.info,"",@"SHT_CUDA_INFO"
	.align	4


	//----- nvinfo : EIATTR_REGCOUNT
	.align		4
        /*0000*/ 	.byte	0x04, 0x2f
        /*0002*/ 	.short	(.L_1 - .L_0)
	.align		4
.L_0:
        /*0004*/ 	.word	index@(triton_poi_fused_add_hardswish_mul_0)
        /*0008*/ 	.word	0x00000012


	//----- nvinfo : EIATTR_MIN_STACK_SIZE
	.align		4
.L_1:
        /*000c*/ 	.byte	0x04, 0x12
        /*000e*/ 	.short	(.L_3 - .L_2)
	.align		4
.L_2:
        /*0010*/ 	.word	index@(triton_poi_fused_add_hardswish_mul_0)
        /*0014*/ 	.word	0x00000000


	//----- nvinfo : EIATTR_FRAME_SIZE
	.align		4
.L_3:
        /*0018*/ 	.byte	0x04, 0x11
        /*001a*/ 	.short	(.L_5 - .L_4)
	.align		4
.L_4:
        /*001c*/ 	.word	index@(triton_poi_fused_add_hardswish_mul_0)
        /*0020*/ 	.word	0x00000000


	//----- nvinfo : EIATTR_MIN_STACK_SIZE
	.align		4
.L_5:
        /*0024*/ 	.byte	0x04, 0x12
        /*0026*/ 	.short	(.L_7 - .L_6)
	.align		4
.L_6:
        /*0028*/ 	.word	index@(triton_poi_fused_add_hardswish_mul_0)
        /*002c*/ 	.word	0x00000000
.L_7:


//--------------------- .nv.info.triton_poi_fused_add_hardswish_mul_0 --------------------------
	.section	.nv.info.triton_poi_fused_add_hardswish_mul_0,"",@"SHT_CUDA_INFO"
	.sectionflags	@""
	.align	4


	//----- nvinfo : EIATTR_CUDA_API_VERSION
	.align		4
        /*0000*/ 	.byte	0x04, 0x37
        /*0002*/ 	.short	(.L_9 - .L_8)
.L_8:
        /*0004*/ 	.word	0x0000007c


	//----- nvinfo : EIATTR_KPARAM_INFO
	.align		4
.L_9:
        /*0008*/ 	.byte	0x04, 0x17
        /*000a*/ 	.short	(.L_11 - .L_10)
.L_10:
        /*000c*/ 	.word	0x00000000
        /*0010*/ 	.short	0x0006
        /*0012*/ 	.short	0x0030
        /*0014*/ 	.byte	0x00, 0xf0, 0x11, 0x00


	//----- nvinfo : EIATTR_KPARAM_INFO
	.align		4
.L_11:
        /*0018*/ 	.byte	0x04, 0x17
        /*001a*/ 	.short	(.L_13 - .L_12)
.L_12:
        /*001c*/ 	.word	0x00000000
        /*0020*/ 	.short	0x0005
        /*0022*/ 	.short	0x0028
        /*0024*/ 	.byte	0x00, 0xf4, 0x21, 0x00


	//----- nvinfo : EIATTR_KPARAM_INFO
	.align		4
.L_13:
        /*0028*/ 	.byte	0x04, 0x17
        /*002a*/ 	.short	(.L_15 - .L_14)
.L_14:
        /*002c*/ 	.word	0x00000000
        /*0030*/ 	.short	0x0004
        /*0032*/ 	.short	0x0020
        /*0034*/ 	.byte	0x00, 0xf4, 0x21, 0x00


	//----- nvinfo : EIATTR_KPARAM_INFO
	.align		4
.L_15:
        /*0038*/ 	.byte	0x04, 0x17
        /*003a*/ 	.short	(.L_17 - .L_16)
.L_16:
        /*003c*/ 	.word	0x00000000
        /*0040*/ 	.short	0x0003
        /*0042*/ 	.short	0x0018
        /*0044*/ 	.byte	0x00, 0xf4, 0x21, 0x00


	//----- nvinfo : EIATTR_KPARAM_INFO
	.align		4
.L_17:
        /*0048*/ 	.byte	0x04, 0x17
        /*004a*/ 	.short	(.L_19 - .L_18)
.L_18:
        /*004c*/ 	.word	0x00000000
        /*0050*/ 	.short	0x0002
        /*0052*/ 	.short	0x0010
        /*0054*/ 	.byte	0x00, 0xf4, 0x21, 0x00


	//----- nvinfo : EIATTR_KPARAM_INFO
	.align		4
.L_19:
        /*0058*/ 	.byte	0x04, 0x17
        /*005a*/ 	.short	(.L_21 - .L_20)
.L_20:
        /*005c*/ 	.word	0x00000000
        /*0060*/ 	.short	0x0001
        /*0062*/ 	.short	0x0008
        /*0064*/ 	.byte	0x00, 0xf4, 0x21, 0x00


	//----- nvinfo : EIATTR_KPARAM_INFO
	.align		4
.L_21:
        /*0068*/ 	.byte	0x04, 0x17
        /*006a*/ 	.short	(.L_23 - .L_22)
.L_22:
        /*006c*/ 	.word	0x00000000
        /*0070*/ 	.short	0x0000
        /*0072*/ 	.short	0x0000
        /*0074*/ 	.byte	0x00, 0xf4, 0x21, 0x00


	//----- nvinfo : EIATTR_SPARSE_MMA_MASK
	.align		4
.L_23:
        /*0078*/ 	.byte	0x03, 0x50
        /*007a*/ 	.short	0x0000


	//----- nvinfo : EIATTR_MAXREG_COUNT
	.align		4
        /*007c*/ 	.byte	0x03, 0x1b
        /*007e*/ 	.short	0x00ff


	//----- nvinfo : EIATTR_EXIT_INSTR_OFFSETS
	.align		4
        /*0080*/ 	.byte	0x04, 0x1c
        /*0082*/ 	.short	(.L_25 - .L_24)


	//   ....[0]....
.L_24:
        /*0084*/ 	.word	0x000002a0


	//   ....[1]....
        /*0088*/ 	.word	0x000002c0


	//----- nvinfo : EIATTR_REQNTID
	.align		4
.L_25:
        /*008c*/ 	.byte	0x04, 0x10
        /*008e*/ 	.short	(.L_27 - .L_26)
.L_26:
        /*0090*/ 	.word	0x00000080
        /*0094*/ 	.word	0x00000001
        /*0098*/ 	.word	0x00000001


	//----- nvinfo : EIATTR_CBANK_PARAM_SIZE
	.align		4
.L_27:
        /*009c*/ 	.byte	0x03, 0x19
        /*009e*/ 	.short	0x0034


	//----- nvinfo : EIATTR_PARAM_CBANK
	.align		4
        /*00a0*/ 	.byte	0x04, 0x0a
        /*00a2*/ 	.short	(.L_29 - .L_28)
	.align		4
.L_28:
        /*00a4*/ 	.word	index@(.nv.constant0.triton_poi_fused_add_hardswish_mul_0)
        /*00a8*/ 	.short	0x0210
        /*00aa*/ 	.short	0x0034


	//----- nvinfo : EIATTR_SW_WAR
	.align		4
.L_29:
        /*00ac*/ 	.byte	0x04, 0x36
        /*00ae*/ 	.short	(.L_31 - .L_30)
.L_30:
        /*00b0*/ 	.word	0x00000008
.L_31:


//--------------------- .nv.callgraph             --------------------------
	.section	.nv.callgraph,"",@"SHT_CUDA_CALLGRAPH"
	.align	4
	.sectionentsize	8
	.align		4
        /*0000*/ 	.word	0x00000000
	.align		4
        /*0004*/ 	.word	0xffffffff
	.align		4
        /*0008*/ 	.word	0x00000000
	.align		4
        /*000c*/ 	.word	0xfffffffe
	.align		4
        /*0010*/ 	.word	0x00000000
	.align		4
        /*0014*/ 	.word	0xfffffffd
	.align		4
        /*0018*/ 	.word	0x00000000
	.align		4
        /*001c*/ 	.word	0xfffffffc


//--------------------- .text.triton_poi_fused_add_hardswish_mul_0 --------------------------
	.section	.text.triton_poi_fused_add_hardswish_mul_0,"ax",@progbits
	.align	128
        .global         triton_poi_fused_add_hardswish_mul_0
        .type           triton_poi_fused_add_hardswish_mul_0,@function
        .size           triton_poi_fused_add_hardswish_mul_0,(.L_x_1 - triton_poi_fused_add_hardswish_mul_0)
        .other          triton_poi_fused_add_hardswish_mul_0,@"STO_CUDA_ENTRY STV_DEFAULT"
triton_poi_fused_add_hardswish_mul_0:
.text.triton_poi_fused_add_hardswish_mul_0:
[----:B------:R-:W0:Y:S02]  /*0000*/  LDC R1, c[0x0][0x28] ;  /* 0x00000a00ff017b82 */ /* 0x000e240000000800 */
[----:B------:R-:W1:Y:S01]  /*0010*/  S2R R0, SR_TID.X ;  /* 0x0000000000007919 */ /* 0x000e620000002100 */
[----:B------:R-:W2:Y:S01]  /*0020*/  LDC.64 R4, c[0x0][0x210] ;  /* 0x00008400ff047b82 */ /* 0x000ea20000000a00 */
[----:B------:R-:W-:Y:S01]  /*0030*/  ULDC.64 UR4, c[0x0][0x208] ;  /* 0x0000820000047ab9 */ /* 0x000fe20000000a00 */
[----:B------:R-:W3:Y:S01]  /*0040*/  S2R R3, SR_CTAID.X ;  /* 0x0000000000037919 */ /* 0x000ee20000002500 */
[----:B-1----:R-:W-:-:S05]  /*0050*/  IMAD.SHL.U32 R0, R0, 0x2, RZ ;  /* 0x0000000200007824 */ /* 0x002fca00078e00ff */
[----:B------:R-:W-:-:S04]  /*0060*/  LOP3.LUT R0, R0, 0xfe, RZ, 0xc0, !PT ;  /* 0x000000fe00007812 */ /* 0x000fc800078ec0ff */
[----:B---3--:R-:W-:Y:S02]  /*0070*/  LEA R0, R3, R0, 0x8 ;  /* 0x0000000003007211 */ /* 0x008fe400078e40ff */
[----:B------:R-:W-:Y:S02]  /*0080*/  CS2R R2, SRZ ;  /* 0x0000000000027805 */ /* 0x000fe4000001ff00 */
[C---:B------:R-:W-:Y:S01]  /*0090*/  ISETP.GE.AND P0, PT, R0.reuse, 0x100, PT ;  /* 0x000001000000780c */ /* 0x040fe20003f06270 */
[----:B--2---:R-:W-:-:S12]  /*00a0*/  IMAD.WIDE R4, R0, 0x4, R4 ;  /* 0x0000000400047825 */ /* 0x004fd800078e0204 */
[----:B------:R1:W2:Y:S01]  /*00b0*/  @!P0 LDG.E.64 R2, desc[UR4][R4.64] ;  /* 0x0000000404028981 */ /* 0x0002a2000c1e1b00 */
[----:B------:R-:W3:Y:S08]  /*00c0*/  LDC.64 R6, c[0x0][0x218] ;  /* 0x00008600ff067b82 */ /* 0x000ef00000000a00 */
[----:B------:R-:W4:Y:S08]  /*00d0*/  LDC.64 R8, c[0x0][0x220] ;  /* 0x00008800ff087b82 */ /* 0x000f300000000a00 */
[----:B-1----:R-:W1:Y:S01]  /*00e0*/  LDC.64 R4, c[0x0][0x238] ;  /* 0x00008e00ff047b82 */ /* 0x002e620000000a00 */
[----:B---3--:R3:W5:Y:S04]  /*00f0*/  LDG.E R12, desc[UR4][R6.64] ;  /* 0x00000004060c7981 */ /* 0x008768000c1e1900 */
[----:B----4-:R-:W5:Y:S03]  /*0100*/  LDG.E R9, desc[UR4][R8.64] ;  /* 0x0000000408097981 */ /* 0x010f66000c1e1900 */
[----:B---3--:R-:W3:Y:S01]  /*0110*/  LDC.64 R6, c[0x0][0x230] ;  /* 0x00008c00ff067b82 */ /* 0x008ee20000000a00 */
[----:B-1----:R-:W-:-:S04]  /*0120*/  IMAD.WIDE R4, R0, 0x4, R4 ;  /* 0x0000000400047825 */ /* 0x002fc800078e0204 */
[----:B---3--:R-:W-:-:S04]  /*0130*/  IMAD.WIDE R6, R0, 0x4, R6 ;  /* 0x0000000400067825 */ /* 0x008fc800078e0206 */
[----:B--2---:R-:W-:Y:S01]  /*0140*/  FADD R10, R2, 3 ;  /* 0x40400000020a7421 */ /* 0x004fe20000000000 */
[----:B------:R-:W-:-:S04]  /*0150*/  FADD R11, R3, 3 ;  /* 0x40400000030b7421 */ /* 0x000fc80000000000 */
[C---:B------:R-:W-:Y:S02]  /*0160*/  FSETP.GTU.AND P1, PT, R10.reuse, RZ, PT ;  /* 0x000000ff0a00720b */ /* 0x040fe40003f2c000 */
[C---:B------:R-:W-:Y:S02]  /*0170*/  FSETP.GTU.AND P2, PT, R11.reuse, RZ, PT ;  /* 0x000000ff0b00720b */ /* 0x040fe40003f4c000 */
[----:B------:R-:W-:Y:S02]  /*0180*/  FSEL R13, R10, RZ, P1 ;  /* 0x000000ff0a0d7208 */ /* 0x000fe40000800000 */
[----:B------:R-:W-:Y:S02]  /*0190*/  FSEL R14, R11, RZ, P2 ;  /* 0x000000ff0b0e7208 */ /* 0x000fe40001000000 */
[----:B------:R-:W-:Y:S01]  /*01a0*/  FSETP.GEU.AND P3, PT, R13, 6, PT ;  /* 0x40c000000d00780b */ /* 0x000fe20003f6e000 */
[----:B------:R-:W1:Y:S01]  /*01b0*/  LDC.64 R10, c[0x0][0x228] ;  /* 0x00008a00ff0a7b82 */ /* 0x000e620000000a00 */
[----:B------:R-:W-:-:S02]  /*01c0*/  FSETP.GEU.AND P4, PT, R14, 6, PT ;  /* 0x40c000000e00780b */ /* 0x000fc40003f8e000 */
[----:B------:R-:W-:Y:S02]  /*01d0*/  FSETP.NAN.AND P1, PT, R13, R13, PT ;  /* 0x0000000d0d00720b */ /* 0x000fe40003f28000 */
[----:B------:R-:W-:-:S07]  /*01e0*/  FSETP.NAN.AND P2, PT, R14, R14, PT ;  /* 0x0000000e0e00720b */ /* 0x000fce0003f48000 */
[----:B------:R-:W-:Y:S02]  /*01f0*/  @P3 FSEL R13, R13, 6, P1 ;  /* 0x40c000000d0d3808 */ /* 0x000fe40000800000 */
[----:B------:R-:W-:-:S03]  /*0200*/  @P4 FSEL R14, R14, 6, P2 ;  /* 0x40c000000e0e4808 */ /* 0x000fc60001000000 */
[----:B------:R-:W-:Y:S02]  /*0210*/  FMUL R2, R13, R2 ;  /* 0x000000020d027220 */ /* 0x000fe40000400000 */
[----:B------:R-:W-:Y:S02]  /*0220*/  FMUL R3, R14, R3 ;  /* 0x000000030e037220 */ /* 0x000fe40000400000 */
[----:B------:R-:W-:Y:S02]  /*0230*/  FMUL R14, R2, 0.16666667163372039795 ;  /* 0x3e2aaaab020e7820 */ /* 0x000fe40000400000 */
[----:B------:R-:W-:Y:S01]  /*0240*/  FMUL R15, R3, 0.16666667163372039795 ;  /* 0x3e2aaaab030f7820 */ /* 0x000fe20000400000 */
[----:B-1----:R-:W-:-:S04]  /*0250*/  IMAD.WIDE R2, R0, 0x4, R10 ;  /* 0x0000000400027825 */ /* 0x002fc800078e020a */
[C-C-:B-----5:R-:W-:Y:S01]  /*0260*/  FFMA R8, R12.reuse, R14, R9.reuse ;  /* 0x0000000e0c087223 */ /* 0x160fe20000000009 */
[----:B------:R-:W-:Y:S01]  /*0270*/  FFMA R9, R12, R15, R9 ;  /* 0x0000000f0c097223 */ /* 0x000fe20000000009 */
[----:B------:R1:W-:Y:S04]  /*0280*/  @!P0 STG.E.64 desc[UR4][R2.64], R14 ;  /* 0x0000000e02008986 */ /* 0x0003e8000c101b04 */
[----:B------:R1:W-:Y:S01]  /*0290*/  @!P0 STG.E.64 desc[UR4][R6.64], R8 ;  /* 0x0000000806008986 */ /* 0x0003e2000c101b04 */
[----:B------:R-:W-:Y:S05]  /*02a0*/  @P0 EXIT ;  /* 0x000000000000094d */ /* 0x000fea0003800000 */
[----:B------:R-:W-:Y:S01]  /*02b0*/  STG.E.64 desc[UR4][R4.64], R14 ;  /* 0x0000000e04007986 */ /* 0x000fe2000c101b04 */
[----:B------:R-:W-:Y:S05]  /*02c0*/  EXIT ;  /* 0x000000000000794d */ /* 0x000fea0003800000 */
.L_x_0:
[----:B------:R-:W-:-:S00]  /*02d0*/  BRA `(.L_x_0) ;  /* 0xfffffffc00fc7947 */ /* 0x000fc0000383ffff */
[----:B------:R-:W-:-:S00]  /*02e0*/  NOP ;  /* 0x0000000000007918 */ /* 0x000fc00000000000 */
        /* <DEDUP_REMOVED lines=9> */
.L_x_1:


//--------------------- .nv.constant0.triton_poi_fused_add_hardswish_mul_0 --------------------------
	.section	.nv.constant0.triton_poi_fused_add_hardswish_mul_0,"a",@progbits
	.sectionflags	@""
	.align	4
.nv.constant0.triton_poi_fused_add_hardswish_mul_0:
	.zero		580
